	.headerflags	@"EF_CUDA_TEXMODE_UNIFIED EF_CUDA_64BIT_ADDRESS EF_CUDA_ACCELERATORS EF_CUDA_SM90 EF_CUDA_VIRTUAL_SM(EF_CUDA_SM90)"
	.elftype	@"ET_EXEC"


//--------------------- .nv.info                  --------------------------
	.section	.nv.info,"",@"SHT_CUDA_INFO"
	.align	4


	//----- nvinfo : EIATTR_REGCOUNT
	.align		4
        /*0000*/ 	.byte	0x04, 0x2f
        /*0002*/ 	.short	(.L_1 - .L_0)
	.align		4
.L_0:
        /*0004*/ 	.word	index@(triton_poi_fused__unsafe_index_add_mul_sub_9)
        /*0008*/ 	.word	0x00000014


	//----- nvinfo : EIATTR_MIN_STACK_SIZE
	.align		4
.L_1:
        /*000c*/ 	.byte	0x04, 0x12
        /*000e*/ 	.short	(.L_3 - .L_2)
	.align		4
.L_2:
        /*0010*/ 	.word	index@(triton_poi_fused__unsafe_index_add_mul_sub_9)
        /*0014*/ 	.word	0x00000000


	//----- nvinfo : EIATTR_FRAME_SIZE
	.align		4
.L_3:
        /*0018*/ 	.byte	0x04, 0x11
        /*001a*/ 	.short	(.L_5 - .L_4)
	.align		4
.L_4:
        /*001c*/ 	.word	index@(triton_poi_fused__unsafe_index_add_mul_sub_9)
        /*0020*/ 	.word	0x00000000


	//----- nvinfo : EIATTR_MIN_STACK_SIZE
	.align		4
.L_5:
        /*0024*/ 	.byte	0x04, 0x12
        /*0026*/ 	.short	(.L_7 - .L_6)
	.align		4
.L_6:
        /*0028*/ 	.word	index@(triton_poi_fused__unsafe_index_add_mul_sub_9)
        /*002c*/ 	.word	0x00000000
.L_7:


//--------------------- .nv.info.triton_poi_fused__unsafe_index_add_mul_sub_9 --------------------------
	.section	.nv.info.triton_poi_fused__unsafe_index_add_mul_sub_9,"",@"SHT_CUDA_INFO"
	.sectionflags	@""
	.align	4


	//----- nvinfo : EIATTR_CUDA_API_VERSION
	.align		4
        /*0000*/ 	.byte	0x04, 0x37
        /*0002*/ 	.short	(.L_9 - .L_8)
.L_8:
        /*0004*/ 	.word	0x0000007c


	//----- nvinfo : EIATTR_KPARAM_INFO
	.align		4
.L_9:
        /*0008*/ 	.byte	0x04, 0x17
        /*000a*/ 	.short	(.L_11 - .L_10)
.L_10:
        /*000c*/ 	.word	0x00000000
        /*0010*/ 	.short	0x0006
        /*0012*/ 	.short	0x0030
        /*0014*/ 	.byte	0x00, 0xf0, 0x11, 0x00


	//----- nvinfo : EIATTR_KPARAM_INFO
	.align		4
.L_11:
        /*0018*/ 	.byte	0x04, 0x17
        /*001a*/ 	.short	(.L_13 - .L_12)
.L_12:
        /*001c*/ 	.word	0x00000000
        /*0020*/ 	.short	0x0005
        /*0022*/ 	.short	0x0028
        /*0024*/ 	.byte	0x00, 0xf4, 0x21, 0x00


	//----- nvinfo : EIATTR_KPARAM_INFO
	.align		4
.L_13:
        /*0028*/ 	.byte	0x04, 0x17
        /*002a*/ 	.short	(.L_15 - .L_14)
.L_14:
        /*002c*/ 	.word	0x00000000
        /*0030*/ 	.short	0x0004
        /*0032*/ 	.short	0x0020
        /*0034*/ 	.byte	0x00, 0xf4, 0x21, 0x00


	//----- nvinfo : EIATTR_KPARAM_INFO
	.align		4
.L_15:
        /*0038*/ 	.byte	0x04, 0x17
        /*003a*/ 	.short	(.L_17 - .L_16)
.L_16:
        /*003c*/ 	.word	0x00000000
        /*0040*/ 	.short	0x0003
        /*0042*/ 	.short	0x0018
        /*0044*/ 	.byte	0x00, 0xf4, 0x21, 0x00


	//----- nvinfo : EIATTR_KPARAM_INFO
	.align		4
.L_17:
        /*0048*/ 	.byte	0x04, 0x17
        /*004a*/ 	.short	(.L_19 - .L_18)
.L_18:
        /*004c*/ 	.word	0x00000000
        /*0050*/ 	.short	0x0002
        /*0052*/ 	.short	0x0010
        /*0054*/ 	.byte	0x00, 0xf4, 0x21, 0x00


	//----- nvinfo : EIATTR_KPARAM_INFO
	.align		4
.L_19:
        /*0058*/ 	.byte	0x04, 0x17
        /*005a*/ 	.short	(.L_21 - .L_20)
.L_20:
        /*005c*/ 	.word	0x00000000
        /*0060*/ 	.short	0x0001
        /*0062*/ 	.short	0x0008
        /*0064*/ 	.byte	0x00, 0xf4, 0x21, 0x00


	//----- nvinfo : EIATTR_KPARAM_INFO
	.align		4
.L_21:
        /*0068*/ 	.byte	0x04, 0x17
        /*006a*/ 	.short	(.L_23 - .L_22)
.L_22:
        /*006c*/ 	.word	0x00000000
        /*0070*/ 	.short	0x0000
        /*0072*/ 	.short	0x0000
        /*0074*/ 	.byte	0x00, 0xf4, 0x21, 0x00


	//----- nvinfo : EIATTR_SPARSE_MMA_MASK
	.align		4
.L_23:
        /*0078*/ 	.byte	0x03, 0x50
        /*007a*/ 	.short	0x0000


	//----- nvinfo : EIATTR_MAXREG_COUNT
	.align		4
        /*007c*/ 	.byte	0x03, 0x1b
        /*007e*/ 	.short	0x00ff


	//----- nvinfo : EIATTR_EXIT_INSTR_OFFSETS
	.align		4
        /*0080*/ 	.byte	0x04, 0x1c
        /*0082*/ 	.short	(.L_25 - .L_24)


	//   ....[0]....
.L_24:
        /*0084*/ 	.word	0x000004b0


	//   ....[1]....
        /*0088*/ 	.word	0x000004d0


	//----- nvinfo : EIATTR_REQNTID
	.align		4
.L_25:
        /*008c*/ 	.byte	0x04, 0x10
        /*008e*/ 	.short	(.L_27 - .L_26)
.L_26:
        /*0090*/ 	.word	0x00000080
        /*0094*/ 	.word	0x00000001
        /*0098*/ 	.word	0x00000001


	//----- nvinfo : EIATTR_CBANK_PARAM_SIZE
	.align		4
.L_27:
        /*009c*/ 	.byte	0x03, 0x19
        /*009e*/ 	.short	0x0034


	//----- nvinfo : EIATTR_PARAM_CBANK
	.align		4
        /*00a0*/ 	.byte	0x04, 0x0a
        /*00a2*/ 	.short	(.L_29 - .L_28)
	.align		4
.L_28:
        /*00a4*/ 	.word	index@(.nv.constant0.triton_poi_fused__unsafe_index_add_mul_sub_9)
        /*00a8*/ 	.short	0x0210
        /*00aa*/ 	.short	0x0034


	//----- nvinfo : EIATTR_SW_WAR
	.align		4
.L_29:
        /*00ac*/ 	.byte	0x04, 0x36
        /*00ae*/ 	.short	(.L_31 - .L_30)
.L_30:
        /*00b0*/ 	.word	0x00000008
.L_31:


//--------------------- .nv.callgraph             --------------------------
	.section	.nv.callgraph,"",@"SHT_CUDA_CALLGRAPH"
	.align	4
	.sectionentsize	8
	.align		4
        /*0000*/ 	.word	0x00000000
	.align		4
        /*0004*/ 	.word	0xffffffff
	.align		4
        /*0008*/ 	.word	0x00000000
	.align		4
        /*000c*/ 	.word	0xfffffffe
	.align		4
        /*0010*/ 	.word	0x00000000
	.align		4
        /*0014*/ 	.word	0xfffffffd
	.align		4
        /*0018*/ 	.word	0x00000000
	.align		4
        /*001c*/ 	.word	0xfffffffc


//--------------------- .text.triton_poi_fused__unsafe_index_add_mul_sub_9 --------------------------
	.section	.text.triton_poi_fused__unsafe_index_add_mul_sub_9,"ax",@progbits
	.align	128
        .global         triton_poi_fused__unsafe_index_add_mul_sub_9
        .type           triton_poi_fused__unsafe_index_add_mul_sub_9,@function
        .size           triton_poi_fused__unsafe_index_add_mul_sub_9,(.L_x_1 - triton_poi_fused__unsafe_index_add_mul_sub_9)
        .other          triton_poi_fused__unsafe_index_add_mul_sub_9,@"STO_CUDA_ENTRY STV_DEFAULT"
triton_poi_fused__unsafe_index_add_mul_sub_9:
.text.triton_poi_fused__unsafe_index_add_mul_sub_9:
[----:B------:R-:W0:Y:S02]  /*0000*/  LDC R1, c[0x0][0x28] ;  /* 0x00000a00ff017b82 */ /* 0x000e240000000800 */
[----:B------:R-:W1:Y:S01]  /*0010*/  S2R R0, SR_TID.X ;  /* 0x0000000000007919 */ /* 0x000e620000002100 */
[----:B------:R-:W2:Y:S01]  /*0020*/  LDC.64 R12, c[0x0][0x218] ;  /* 0x00008600ff0c7b82 */ /* 0x000ea20000000a00 */
[----:B------:R-:W-:Y:S01]  /*0030*/  ULDC.64 UR4, c[0x0][0x208] ;  /* 0x0000820000047ab9 */ /* 0x000fe20000000a00 */
[----:B------:R-:W-:Y:S01]  /*0040*/  ULDC.64 UR6, c[0x0][0x220] ;  /* 0x0000880000067ab9 */ /* 0x000fe20000000a00 */
[----:B------:R-:W3:Y:S05]  /*0050*/  S2R R3, SR_CTAID.X ;  /* 0x0000000000037919 */ /* 0x000eea0000002500 */
[----:B------:R-:W4:Y:S08]  /*0060*/  LDC.64 R8, c[0x0][0x228] ;  /* 0x00008a00ff087b82 */ /* 0x000f300000000a00 */
[----:B------:R-:W5:Y:S01]  /*0070*/  LDC.64 R10, c[0x0][0x210] ;  /* 0x00008400ff0a7b82 */ /* 0x000f620000000a00 */
[----:B-1----:R-:W-:-:S05]  /*0080*/  LOP3.LUT R0, R0, 0x7f, RZ, 0xc0, !PT ;  /* 0x0000007f00007812 */ /* 0x002fca00078ec0ff */
[----:B---3--:R-:W-:-:S05]  /*0090*/  IMAD R0, R3, 0x80, R0 ;  /* 0x0000008003007824 */ /* 0x008fca00078e0200 */
[----:B------:R-:W-:Y:S02]  /*00a0*/  SHF.R.S32.HI R5, RZ, 0x1f, R0 ;  /* 0x0000001fff057819 */ /* 0x000fe40000011400 */
[----:B------:R-:W-:Y:S02]  /*00b0*/  ISETP.GE.AND P0, PT, R0, 0x100, PT ;  /* 0x000001000000780c */ /* 0x000fe40003f06270 */
[----:B------:R-:W-:-:S04]  /*00c0*/  LEA.HI R5, R5, R0, RZ, 0x2 ;  /* 0x0000000005057211 */ /* 0x000fc800078f10ff */
[----:B------:R-:W-:Y:S02]  /*00d0*/  LOP3.LUT R7, R5, 0xfffffffc, RZ, 0xc0, !PT ;  /* 0xfffffffc05077812 */ /* 0x000fe400078ec0ff */
[----:B------:R-:W-:Y:S02]  /*00e0*/  SHF.R.S32.HI R16, RZ, 0x2, R5 ;  /* 0x00000002ff107819 */ /* 0x000fe40000011405 */
[----:B------:R-:W-:Y:S01]  /*00f0*/  CS2R R4, SRZ ;  /* 0x0000000000047805 */ /* 0x000fe2000001ff00 */
[----:B------:R-:W-:Y:S01]  /*0100*/  IMAD.IADD R2, R0, 0x1, -R7 ;  /* 0x0000000100027824 */ /* 0x000fe200078e0a07 */
[----:B------:R-:W-:Y:S02]  /*0110*/  LEA.HI R14, R16, R16, RZ, 0x2 ;  /* 0x00000010100e7211 */ /* 0x000fe400078f10ff */
[----:B------:R-:W-:Y:S01]  /*0120*/  CS2R R6, SRZ ;  /* 0x0000000000067805 */ /* 0x000fe2000001ff00 */
[----:B--2---:R-:W-:Y:S01]  /*0130*/  IMAD.WIDE R12, R2, 0x8, R12 ;  /* 0x00000008020c7825 */ /* 0x004fe200078e020c */
[----:B------:R-:W-:-:S03]  /*0140*/  LOP3.LUT R17, R14, 0xfffffffc, RZ, 0xc0, !PT ;  /* 0xfffffffc0e117812 */ /* 0x000fc600078ec0ff */
[----:B----4-:R-:W-:Y:S01]  /*0150*/  IMAD.WIDE R14, R2, 0x8, R8 ;  /* 0x00000008020e7825 */ /* 0x010fe200078e0208 */
[----:B------:R-:W2:Y:S03]  /*0160*/  @!P0 LDG.E.EL.64 R4, desc[UR4][R12.64] ;  /* 0x000000040c048981 */ /* 0x000ea6000c2e1b00 */
[----:B------:R-:W-:Y:S01]  /*0170*/  IMAD.IADD R17, R16, 0x1, -R17 ;  /* 0x0000000110117824 */ /* 0x000fe200078e0a11 */
[----:B------:R-:W3:Y:S01]  /*0180*/  @!P0 LDG.E.EL.64 R6, desc[UR4][R14.64] ;  /* 0x000000040e068981 */ /* 0x000ee2000c2e1b00 */
[----:B------:R-:W-:Y:S02]  /*0190*/  CS2R R8, SRZ ;  /* 0x0000000000087805 */ /* 0x000fe4000001ff00 */
[----:B-----5:R-:W-:-:S05]  /*01a0*/  IMAD.WIDE R10, R17, 0x8, R10 ;  /* 0x00000008110a7825 */ /* 0x020fca00078e020a */
[----:B------:R-:W4:Y:S01]  /*01b0*/  @!P0 LDG.E.EL.64 R8, desc[UR4][R10.64] ;  /* 0x000000040a088981 */ /* 0x000f22000c2e1b00 */
[----:B------:R-:W-:-:S04]  /*01c0*/  SHF.R.S32.HI R3, RZ, 0x18, R3 ;  /* 0x00000018ff037819 */ /* 0x000fc80000011403 */
[----:B------:R-:W-:Y:S02]  /*01d0*/  SGXT R3, R3, 0x1 ;  /* 0x000000010303781a */ /* 0x000fe40000000200 */
[----:B--2---:R-:W-:Y:S02]  /*01e0*/  SHF.R.U32.HI R17, RZ, 0x1e, R5 ;  /* 0x0000001eff117819 */ /* 0x004fe40000011605 */
[----:B---3--:R-:W-:Y:S02]  /*01f0*/  SHF.R.U32.HI R16, RZ, 0x1e, R7 ;  /* 0x0000001eff107819 */ /* 0x008fe40000011607 */
[----:B------:R-:W-:Y:S02]  /*0200*/  LOP3.LUT R17, R17, 0x2, RZ, 0xc0, !PT ;  /* 0x0000000211117812 */ /* 0x000fe400078ec0ff */
[----:B------:R-:W-:Y:S02]  /*0210*/  LOP3.LUT R13, R16, 0x2, RZ, 0xc0, !PT ;  /* 0x00000002100d7812 */ /* 0x000fe400078ec0ff */
[----:B------:R-:W-:-:S02]  /*0220*/  IADD3 R16, P1, R4, R17, RZ ;  /* 0x0000001104107210 */ /* 0x000fc40007f3e0ff */
[----:B------:R-:W-:Y:S02]  /*0230*/  LEA.HI R4, R3, R0, RZ, 0x4 ;  /* 0x0000000003047211 */ /* 0x000fe400078f20ff */
[----:B------:R-:W-:Y:S01]  /*0240*/  IADD3 R12, P2, R6, R13, RZ ;  /* 0x0000000d060c7210 */ /* 0x000fe20007f5e0ff */
[----:B------:R-:W-:Y:S01]  /*0250*/  IMAD.X R13, RZ, RZ, R5, P1 ;  /* 0x000000ffff0d7224 */ /* 0x000fe200008e0605 */
[----:B------:R-:W-:Y:S02]  /*0260*/  SHF.R.S32.HI R4, RZ, 0x4, R4 ;  /* 0x00000004ff047819 */ /* 0x000fe40000011404 */
[----:B----4-:R-:W-:Y:S01]  /*0270*/  SHF.R.U32.HI R11, RZ, 0x1e, R9 ;  /* 0x0000001eff0b7819 */ /* 0x010fe20000011609 */
[----:B------:R-:W-:Y:S01]  /*0280*/  IMAD.X R7, RZ, RZ, R7, P2 ;  /* 0x000000ffff077224 */ /* 0x000fe200010e0607 */
[----:B------:R-:W-:Y:S02]  /*0290*/  LEA.HI R5, R4, R4, RZ, 0x2 ;  /* 0x0000000404057211 */ /* 0x000fe400078f10ff */
[----:B------:R-:W-:-:S02]  /*02a0*/  LOP3.LUT R11, R11, 0x2, RZ, 0xc0, !PT ;  /* 0x000000020b0b7812 */ /* 0x000fc400078ec0ff */
[----:B------:R-:W-:Y:S02]  /*02b0*/  LEA R10, P2, R16, UR6, 0x4 ;  /* 0x00000006100a7c11 */ /* 0x000fe4000f8420ff */
[----:B------:R-:W-:Y:S02]  /*02c0*/  LOP3.LUT R5, R5, 0xfffffffc, RZ, 0xc0, !PT ;  /* 0xfffffffc05057812 */ /* 0x000fe400078ec0ff */
[----:B------:R-:W-:Y:S02]  /*02d0*/  LEA R6, P3, R12, UR6, 0x4 ;  /* 0x000000060c067c11 */ /* 0x000fe4000f8620ff */
[----:B------:R-:W-:Y:S02]  /*02e0*/  IADD3 R8, P1, R8, R11, RZ ;  /* 0x0000000b08087210 */ /* 0x000fe40007f3e0ff */
[----:B------:R-:W-:Y:S01]  /*02f0*/  LEA.HI.X R11, R16, UR7, R13, 0x4, P2 ;  /* 0x00000007100b7c11 */ /* 0x000fe200090f240d */
[----:B------:R-:W-:Y:S01]  /*0300*/  IMAD.IADD R13, R4, 0x1, -R5 ;  /* 0x00000001040d7824 */ /* 0x000fe200078e0a05 */
[----:B------:R-:W-:Y:S01]  /*0310*/  LEA.HI.X R7, R12, UR7, R7, 0x4, P3 ;  /* 0x000000070c077c11 */ /* 0x000fe200098f2407 */
[----:B------:R-:W1:Y:S01]  /*0320*/  LDC.64 R4, c[0x0][0x230] ;  /* 0x00008c00ff047b82 */ /* 0x000e620000000a00 */
[----:B------:R-:W-:Y:S01]  /*0330*/  IMAD.X R9, RZ, RZ, R9, P1 ;  /* 0x000000ffff097224 */ /* 0x000fe200008e0609 */
[----:B------:R-:W-:Y:S01]  /*0340*/  LEA.HI R3, R3, R0, RZ, 0x6 ;  /* 0x0000000003037211 */ /* 0x000fe200078f30ff */
[----:B------:R-:W-:-:S03]  /*0350*/  IMAD.WIDE R10, R13, 0x4, R10 ;  /* 0x000000040d0a7825 */ /* 0x000fc600078e020a */
[----:B------:R-:W-:Y:S01]  /*0360*/  SHF.R.S32.HI R3, RZ, 0x6, R3 ;  /* 0x00000006ff037819 */ /* 0x000fe20000011403 */
[----:B------:R-:W-:Y:S01]  /*0370*/  IMAD.WIDE R6, R13, 0x4, R6 ;  /* 0x000000040d067825 */ /* 0x000fe200078e0206 */
[----:B------:R-:W-:-:S03]  /*0380*/  SHF.L.U64.HI R13, R8, 0x5, R9 ;  /* 0x00000005080d7819 */ /* 0x000fc60000010209 */
[----:B------:R-:W-:Y:S02]  /*0390*/  IMAD.SHL.U32 R15, R8, 0x20, RZ ;  /* 0x00000020080f7824 */ /* 0x000fe400078e00ff */
[----:B------:R-:W-:Y:S02]  /*03a0*/  IMAD.SHL.U32 R3, R3, 0x10, RZ ;  /* 0x0000001003037824 */ /* 0x000fe400078e00ff */
[----:B------:R-:W-:Y:S01]  /*03b0*/  IMAD.MOV.U32 R12, RZ, RZ, RZ ;  /* 0x000000ffff0c7224 */ /* 0x000fe200078e00ff */
[----:B------:R-:W-:Y:S02]  /*03c0*/  IADD3 R8, P1, R10, R15, RZ ;  /* 0x0000000f0a087210 */ /* 0x000fe40007f3e0ff */
[----:B------:R-:W-:-:S03]  /*03d0*/  IADD3 R6, P2, R6, R15, RZ ;  /* 0x0000000f06067210 */ /* 0x000fc60007f5e0ff */
[--C-:B------:R-:W-:Y:S01]  /*03e0*/  IMAD.X R9, R11, 0x1, R13.reuse, P1 ;  /* 0x000000010b097824 */ /* 0x100fe200008e060d */
[----:B------:R-:W-:Y:S01]  /*03f0*/  CS2R R10, SRZ ;  /* 0x00000000000a7805 */ /* 0x000fe2000001ff00 */
[----:B------:R-:W-:Y:S02]  /*0400*/  IMAD.X R7, R7, 0x1, R13, P2 ;  /* 0x0000000107077824 */ /* 0x000fe400010e060d */
[----:B------:R-:W-:-:S04]  /*0410*/  IMAD.WIDE R8, R3, 0x4, R8 ;  /* 0x0000000403087825 */ /* 0x000fc800078e0208 */
[----:B------:R-:W-:Y:S01]  /*0420*/  IMAD.WIDE R6, R3, 0x4, R6 ;  /* 0x0000000403067825 */ /* 0x000fe200078e0206 */
[----:B------:R-:W2:Y:S03]  /*0430*/  @!P0 LDG.E.EL R11, desc[UR4][R8.64] ;  /* 0x00000004080b8981 */ /* 0x000ea6000c2e1900 */
[----:B-1----:R-:W-:Y:S01]  /*0440*/  IMAD.WIDE R4, R2, 0x4, R4 ;  /* 0x0000000402047825 */ /* 0x002fe200078e0204 */
[----:B------:R-:W2:Y:S01]  /*0450*/  @!P0 LDG.E.EL R12, desc[UR4][R6.64] ;  /* 0x00000004060c8981 */ /* 0x000ea2000c2e1900 */
[----:B------:R-:W1:Y:S03]  /*0460*/  LDC.64 R2, c[0x0][0x238] ;  /* 0x00008e00ff027b82 */ /* 0x000e660000000a00 */
[----:B------:R-:W3:Y:S01]  /*0470*/  @!P0 LDG.E.EL R10, desc[UR4][R4.64] ;  /* 0x00000004040a8981 */ /* 0x000ee2000c2e1900 */
[----:B-1----:R-:W-:-:S04]  /*0480*/  IMAD.WIDE R2, R0, 0x4, R2 ;  /* 0x0000000400027825 */ /* 0x002fc800078e0202 */
[----:B--2---:R-:W-:-:S04]  /*0490*/  FADD R12, R12, -R11 ;  /* 0x8000000b0c0c7221 */ /* 0x004fc80000000000 */
[----:B---3--:R-:W-:Y:S01]  /*04a0*/  FFMA R11, R12, R10, R11 ;  /* 0x0000000a0c0b7223 */ /* 0x008fe2000000000b */
[----:B------:R-:W-:Y:S06]  /*04b0*/  @P0 EXIT ;  /* 0x000000000000094d */ /* 0x000fec0003800000 */
[----:B------:R-:W-:Y:S01]  /*04c0*/  STG.E desc[UR4][R2.64], R11 ;  /* 0x0000000b02007986 */ /* 0x000fe2000c101904 */
[----:B------:R-:W-:Y:S05]  /*04d0*/  EXIT ;  /* 0x000000000000794d */ /* 0x000fea0003800000 */
.L_x_0:
[----:B------:R-:W-:-:S00]  /*04e0*/  BRA `(.L_x_0) ;  /* 0xfffffffc00fc7947 */ /* 0x000fc0000383ffff */
[----:B------:R-:W-:-:S00]  /*04f0*/  NOP ;  /* 0x0000000000007918 */ /* 0x000fc00000000000 */
        /* <DEDUP_REMOVED lines=8> */
.L_x_1:


//--------------------- .nv.constant0.triton_poi_fused__unsafe_index_add_mul_sub_9 --------------------------
	.section	.nv.constant0.triton_poi_fused__unsafe_index_add_mul_sub_9,"a",@progbits
	.sectionflags	@""
	.align	4
.nv.constant0.triton_poi_fused__unsafe_index_add_mul_sub_9:
	.zero		580
